//
// Generated by NVIDIA NVVM Compiler
//
// Compiler Build ID: CL-36424714
// Cuda compilation tools, release 13.0, V13.0.88
// Based on NVVM 20.0.0
//

.version 9.0
.target sm_100
.address_size 64

	// .globl	_Z14crossAddKernelPfPi

.visible .entry _Z14crossAddKernelPfPi(
	.param .u64 .ptr .align 1 _Z14crossAddKernelPfPi_param_0,
	.param .u64 .ptr .align 1 _Z14crossAddKernelPfPi_param_1
)
{
	.reg .pred 	%p<4>;
	.reg .b32 	%r<10>;
	.reg .b32 	%f<4>;
	.reg .b64 	%rd<9>;

	ld.param.u64 	%rd3, [_Z14crossAddKernelPfPi_param_0];
	ld.param.u64 	%rd4, [_Z14crossAddKernelPfPi_param_1];
	mov.u32 	%r1, %ntid.x;
	setp.lt.u32 	%p1, %r1, 2;
	@%p1 bra 	$L__BB0_5;
	mov.u32 	%r2, %tid.x;
	cvta.to.global.u64 	%rd5, %rd3;
	mul.wide.u32 	%rd6, %r2, 4;
	add.s64 	%rd1, %rd5, %rd6;
	cvta.to.global.u64 	%rd2, %rd4;
	mov.b32 	%r9, 1;
$L__BB0_2:
	shl.b32 	%r4, %r9, 1;
	add.s32 	%r6, %r4, -1;
	and.b32  	%r7, %r6, %r2;
	setp.ne.s32 	%p2, %r7, 0;
	@%p2 bra 	$L__BB0_4;
	mul.wide.s32 	%rd7, %r9, 4;
	add.s64 	%rd8, %rd1, %rd7;
	ld.global.f32 	%f1, [%rd8];
	ld.global.f32 	%f2, [%rd1];
	add.f32 	%f3, %f1, %f2;
	st.global.f32 	[%rd1], %f3;
	atom.global.add.u32 	%r8, [%rd2], 1;
$L__BB0_4:
	bar.sync 	0;
	setp.lt.u32 	%p3, %r4, %r1;
	mov.u32 	%r9, %r4;
	@%p3 bra 	$L__BB0_2;
$L__BB0_5:
	ret;

}
	// .globl	_Z14interAddKernelPfPi
.visible .entry _Z14interAddKernelPfPi(
	.param .u64 .ptr .align 1 _Z14interAddKernelPfPi_param_0,
	.param .u64 .ptr .align 1 _Z14interAddKernelPfPi_param_1
)
{
	.reg .pred 	%p<4>;
	.reg .b32 	%r<7>;
	.reg .b32 	%f<4>;
	.reg .b64 	%rd<9>;

	ld.param.u64 	%rd3, [_Z14interAddKernelPfPi_param_0];
	ld.param.u64 	%rd4, [_Z14interAddKernelPfPi_param_1];
	mov.u32 	%r6, %ntid.x;
	setp.lt.u32 	%p1, %r6, 2;
	@%p1 bra 	$L__BB1_5;
	mov.u32 	%r2, %tid.x;
	cvta.to.global.u64 	%rd5, %rd3;
	mul.wide.u32 	%rd6, %r2, 4;
	add.s64 	%rd1, %rd5, %rd6;
	cvta.to.global.u64 	%rd2, %rd4;
$L__BB1_2:
	shr.u32 	%r4, %r6, 1;
	setp.ge.u32 	%p2, %r2, %r4;
	@%p2 bra 	$L__BB1_4;
	mul.wide.u32 	%rd7, %r4, 4;
	add.s64 	%rd8, %rd1, %rd7;
	ld.global.f32 	%f1, [%rd8];
	ld.global.f32 	%f2, [%rd1];
	add.f32 	%f3, %f1, %f2;
	st.global.f32 	[%rd1], %f3;
	atom.global.add.u32 	%r5, [%rd2], 1;
$L__BB1_4:
	bar.sync 	0;
	setp.gt.u32 	%p3, %r6, 3;
	mov.u32 	%r6, %r4;
	@%p3 bra 	$L__BB1_2;
$L__BB1_5:
	ret;

}


// ===== COMPILED SASS (sm_100) =====

	.target	sm_100

	.elftype	@"ET_EXEC"


//--------------------- .note.nv.tkinfo           --------------------------
	.section	.note.nv.tkinfo,"",@"SHT_NOTE"
	.sectionflags	@"SHF_NOTE_NV_TKINFO"
	.tkinfo
        /*0018*/ 	.word	0x00000002
        /*0030*/ 	.string	""
        /*0030*/ 	.string	"ptxas"
        /*0030*/ 	.string	"Cuda compilation tools, release 13.0, V13.0.88"
        /*0030*/ 	.string	"Build cuda_13.0.r13.0/compiler.36424714_0"
        /*0030*/ 	.string	"-arch sm_100 -m 64 "



//--------------------- .note.nv.cuinfo           --------------------------
	.section	.note.nv.cuinfo,"",@"SHT_NOTE"
	.sectionflags	@"SHF_NOTE_NV_CUINFO"
        /*0018*/ 	.short	0x0002
        /*001a*/ 	.short	0x0064
        /*001c*/ 	.short	0x0082
	.zero		2


//--------------------- .nv.info                  --------------------------
	.section	.nv.info,"",@"SHT_CUDA_INFO"
	.align	4


	//----- nvinfo : EIATTR_REGCOUNT
	.align		4
        /*0000*/ 	.byte	0x04, 0x2f
        /*0002*/ 	.short	(.L_1 - .L_0)
	.align		4
.L_0:
        /*0004*/ 	.word	index@(_Z14crossAddKernelPfPi)
        /*0008*/ 	.word	0x00000012


	//----- nvinfo : EIATTR_FRAME_SIZE
	.align		4
.L_1:
        /*000c*/ 	.byte	0x04, 0x11
        /*000e*/ 	.short	(.L_3 - .L_2)
	.align		4
.L_2:
        /*0010*/ 	.word	index@(_Z14crossAddKernelPfPi)
        /*0014*/ 	.word	0x00000000


	//----- nvinfo : EIATTR_REGCOUNT
	.align		4
.L_3:
        /*0018*/ 	.byte	0x04, 0x2f
        /*001a*/ 	.short	(.L_5 - .L_4)
	.align		4
.L_4:
        /*001c*/ 	.word	index@(_Z14interAddKernelPfPi)
        /*0020*/ 	.word	0x00000010


	//----- nvinfo : EIATTR_FRAME_SIZE
	.align		4
.L_5:
        /*0024*/ 	.byte	0x04, 0x11
        /*0026*/ 	.short	(.L_7 - .L_6)
	.align		4
.L_6:
        /*0028*/ 	.word	index@(_Z14interAddKernelPfPi)
        /*002c*/ 	.word	0x00000000


	//----- nvinfo : EIATTR_MIN_STACK_SIZE
	.align		4
.L_7:
        /*0030*/ 	.byte	0x04, 0x12
        /*0032*/ 	.short	(.L_9 - .L_8)
	.align		4
.L_8:
        /*0034*/ 	.word	index@(_Z14interAddKernelPfPi)
        /*0038*/ 	.word	0x00000000


	//----- nvinfo : EIATTR_MIN_STACK_SIZE
	.align		4
.L_9:
        /*003c*/ 	.byte	0x04, 0x12
        /*003e*/ 	.short	(.L_11 - .L_10)
	.align		4
.L_10:
        /*0040*/ 	.word	index@(_Z14crossAddKernelPfPi)
        /*0044*/ 	.word	0x00000000
.L_11:


//--------------------- .nv.compat                --------------------------
	.section	.nv.compat,"",@"SHT_CUDA_COMPAT_INFO"
	.align	4
        /*0000*/ 	.byte	0x02, 0x09, 0x00, 0x00, 0x02, 0x02, 0x01, 0x00, 0x02, 0x05, 0x05, 0x00, 0x03, 0x07, 0x01, 0x01
        /*0010*/ 	.byte	0x02, 0x03, 0x00, 0x00, 0x02, 0x06, 0x01, 0x00, 0x04, 0x0b, 0x08, 0x00, 0x09, 0x00, 0x00, 0x00
        /*0020*/ 	.byte	0x00, 0x00, 0x00, 0x00


//--------------------- .nv.info._Z14interAddKernelPfPi --------------------------
	.section	.nv.info._Z14interAddKernelPfPi,"",@"SHT_CUDA_INFO"
	.sectionflags	@""
	.align	4


	//----- nvinfo : EIATTR_CUDA_API_VERSION
	.align		4
        /*0000*/ 	.byte	0x04, 0x37
        /*0002*/ 	.short	(.L_13 - .L_12)
.L_12:
        /*0004*/ 	.word	0x00000082


	//----- nvinfo : EIATTR_KPARAM_INFO
	.align		4
.L_13:
        /*0008*/ 	.byte	0x04, 0x17
        /*000a*/ 	.short	(.L_15 - .L_14)
.L_14:
        /*000c*/ 	.word	0x00000000
        /*0010*/ 	.short	0x0001
        /*0012*/ 	.short	0x0008
        /*0014*/ 	.byte	0x00, 0xf5, 0x21, 0x00


	//----- nvinfo : EIATTR_KPARAM_INFO
	.align		4
.L_15:
        /*0018*/ 	.byte	0x04, 0x17
        /*001a*/ 	.short	(.L_17 - .L_16)
.L_16:
        /*001c*/ 	.word	0x00000000
        /*0020*/ 	.short	0x0000
        /*0022*/ 	.short	0x0000
        /*0024*/ 	.byte	0x00, 0xf5, 0x21, 0x00


	//----- nvinfo : EIATTR_SPARSE_MMA_MASK
	.align		4
.L_17:
        /*0028*/ 	.byte	0x03, 0x50
        /*002a*/ 	.short	0x0000


	//----- nvinfo : EIATTR_MAXREG_COUNT
	.align		4
        /*002c*/ 	.byte	0x03, 0x1b
        /*002e*/ 	.short	0x00ff


	//----- nvinfo : EIATTR_NUM_BARRIERS
	.align		4
        /*0030*/ 	.byte	0x02, 0x4c
        /*0032*/ 	.byte	0x01
	.zero		1


	//----- nvinfo : EIATTR_MERCURY_ISA_VERSION
	.align		4
        /*0034*/ 	.byte	0x03, 0x5f
        /*0036*/ 	.short	0x0101


	//----- nvinfo : EIATTR_INT_WARP_WIDE_INSTR_OFFSETS
	.align		4
        /*0038*/ 	.byte	0x04, 0x31
        /*003a*/ 	.short	(.L_19 - .L_18)


	//   ....[0]....
.L_18:
        /*003c*/ 	.word	0x00000100


	//----- nvinfo : EIATTR_VRC_CTA_INIT_COUNT
	.align		4
.L_19:
        /*0040*/ 	.byte	0x02, 0x4a
	.zero		1
	.zero		1


	//----- nvinfo : EIATTR_EXIT_INSTR_OFFSETS
	.align		4
        /*0044*/ 	.byte	0x04, 0x1c
        /*0046*/ 	.short	(.L_21 - .L_20)


	//   ....[0]....
.L_20:
        /*0048*/ 	.word	0x00000030


	//   ....[1]....
        /*004c*/ 	.word	0x000001d0


	//----- nvinfo : EIATTR_CRS_STACK_SIZE
	.align		4
.L_21:
        /*0050*/ 	.byte	0x04, 0x1e
        /*0052*/ 	.short	(.L_23 - .L_22)
.L_22:
        /*0054*/ 	.word	0x00000000


	//----- nvinfo : EIATTR_CBANK_PARAM_SIZE
	.align		4
.L_23:
        /*0058*/ 	.byte	0x03, 0x19
        /*005a*/ 	.short	0x0010


	//----- nvinfo : EIATTR_PARAM_CBANK
	.align		4
        /*005c*/ 	.byte	0x04, 0x0a
        /*005e*/ 	.short	(.L_25 - .L_24)
	.align		4
.L_24:
        /*0060*/ 	.word	index@(.nv.constant0._Z14interAddKernelPfPi)
        /*0064*/ 	.short	0x0380
        /*0066*/ 	.short	0x0010


	//----- nvinfo : EIATTR_SW_WAR
	.align		4
.L_25:
        /*0068*/ 	.byte	0x04, 0x36
        /*006a*/ 	.short	(.L_27 - .L_26)
.L_26:
        /*006c*/ 	.word	0x00000008
.L_27:


//--------------------- .nv.info._Z14crossAddKernelPfPi --------------------------
	.section	.nv.info._Z14crossAddKernelPfPi,"",@"SHT_CUDA_INFO"
	.sectionflags	@""
	.align	4


	//----- nvinfo : EIATTR_CUDA_API_VERSION
	.align		4
        /*0000*/ 	.byte	0x04, 0x37
        /*0002*/ 	.short	(.L_29 - .L_28)
.L_28:
        /*0004*/ 	.word	0x00000082


	//----- nvinfo : EIATTR_KPARAM_INFO
	.align		4
.L_29:
        /*0008*/ 	.byte	0x04, 0x17
        /*000a*/ 	.short	(.L_31 - .L_30)
.L_30:
        /*000c*/ 	.word	0x00000000
        /*0010*/ 	.short	0x0001
        /*0012*/ 	.short	0x0008
        /*0014*/ 	.byte	0x00, 0xf5, 0x21, 0x00


	//----- nvinfo : EIATTR_KPARAM_INFO
	.align		4
.L_31:
        /*0018*/ 	.byte	0x04, 0x17
        /*001a*/ 	.short	(.L_33 - .L_32)
.L_32:
        /*001c*/ 	.word	0x00000000
        /*0020*/ 	.short	0x0000
        /*0022*/ 	.short	0x0000
        /*0024*/ 	.byte	0x00, 0xf5, 0x21, 0x00


	//----- nvinfo : EIATTR_SPARSE_MMA_MASK
	.align		4
.L_33:
        /*0028*/ 	.byte	0x03, 0x50
        /*002a*/ 	.short	0x0000


	//----- nvinfo : EIATTR_MAXREG_COUNT
	.align		4
        /*002c*/ 	.byte	0x03, 0x1b
        /*002e*/ 	.short	0x00ff


	//----- nvinfo : EIATTR_NUM_BARRIERS
	.align		4
        /*0030*/ 	.byte	0x02, 0x4c
        /*0032*/ 	.byte	0x01
	.zero		1


	//----- nvinfo : EIATTR_MERCURY_ISA_VERSION
	.align		4
        /*0034*/ 	.byte	0x03, 0x5f
        /*0036*/ 	.short	0x0101


	//----- nvinfo : EIATTR_INT_WARP_WIDE_INSTR_OFFSETS
	.align		4
        /*0038*/ 	.byte	0x04, 0x31
        /*003a*/ 	.short	(.L_35 - .L_34)


	//   ....[0]....
.L_34:
        /*003c*/ 	.word	0x00000120


	//----- nvinfo : EIATTR_VRC_CTA_INIT_COUNT
	.align		4
.L_35:
        /*0040*/ 	.byte	0x02, 0x4a
	.zero		1
	.zero		1


	//----- nvinfo : EIATTR_EXIT_INSTR_OFFSETS
	.align		4
        /*0044*/ 	.byte	0x04, 0x1c
        /*0046*/ 	.short	(.L_37 - .L_36)


	//   ....[0]....
.L_36:
        /*0048*/ 	.word	0x00000030


	//   ....[1]....
        /*004c*/ 	.word	0x000001f0


	//----- nvinfo : EIATTR_CRS_STACK_SIZE
	.align		4
.L_37:
        /*0050*/ 	.byte	0x04, 0x1e
        /*0052*/ 	.short	(.L_39 - .L_38)
.L_38:
        /*0054*/ 	.word	0x00000000


	//----- nvinfo : EIATTR_CBANK_PARAM_SIZE
	.align		4
.L_39:
        /*0058*/ 	.byte	0x03, 0x19
        /*005a*/ 	.short	0x0010


	//----- nvinfo : EIATTR_PARAM_CBANK
	.align		4
        /*005c*/ 	.byte	0x04, 0x0a
        /*005e*/ 	.short	(.L_41 - .L_40)
	.align		4
.L_40:
        /*0060*/ 	.word	index@(.nv.constant0._Z14crossAddKernelPfPi)
        /*0064*/ 	.short	0x0380
        /*0066*/ 	.short	0x0010


	//----- nvinfo : EIATTR_SW_WAR
	.align		4
.L_41:
        /*0068*/ 	.byte	0x04, 0x36
        /*006a*/ 	.short	(.L_43 - .L_42)
.L_42:
        /*006c*/ 	.word	0x00000008
.L_43:


//--------------------- .nv.callgraph             --------------------------
	.section	.nv.callgraph,"",@"SHT_CUDA_CALLGRAPH"
	.align	4
	.sectionentsize	8
	.align		4
        /*0000*/ 	.word	0x00000000
	.align		4
        /*0004*/ 	.word	0xffffffff
	.align		4
        /*0008*/ 	.word	0x00000000
	.align		4
        /*000c*/ 	.word	0xfffffffe
	.align		4
        /*0010*/ 	.word	0x00000000
	.align		4
        /*0014*/ 	.word	0xfffffffd
	.align		4
        /*0018*/ 	.word	0x00000000
	.align		4
        /*001c*/ 	.word	0xfffffffc


//--------------------- .text._Z14interAddKernelPfPi --------------------------
	.section	.text._Z14interAddKernelPfPi,"ax",@progbits
	.align	128
        .global         _Z14interAddKernelPfPi
        .type           _Z14interAddKernelPfPi,@function
        .size           _Z14interAddKernelPfPi,(.L_x_8 - _Z14interAddKernelPfPi)
        .other          _Z14interAddKernelPfPi,@"STO_CUDA_ENTRY STV_DEFAULT"
_Z14interAddKernelPfPi:
.text._Z14interAddKernelPfPi:
[----:B------:R-:W-:Y:S08]  /*0000*/  LDC R1, c[0x0][0x37c] ;  /* 0x0000df00ff017b82 */ /* 0x000ff00000000800 */
[----:B------:R-:W0:Y:S02]  /*0010*/  LDC R0, c[0x0][0x360] ;  /* 0x0000d800ff007b82 */ /* 0x000e240000000800 */
[----:B0-----:R-:W-:-:S13]  /*0020*/  ISETP.GE.U32.AND P0, PT, R0, 0x2, PT ;  /* 0x000000020000780c */ /* 0x001fda0003f06070 */
[----:B------:R-:W-:Y:S05]  /*0030*/  @!P0 EXIT ;  /* 0x000000000000894d */ /* 0x000fea0003800000 */
[----:B------:R-:W0:Y:S01]  /*0040*/  S2R R11, SR_TID.X ;  /* 0x00000000000b7919 */ /* 0x000e220000002100 */
[----:B------:R-:W0:Y:S01]  /*0050*/  LDC.64 R2, c[0x0][0x380] ;  /* 0x0000e000ff027b82 */ /* 0x000e220000000a00 */
[----:B------:R-:W1:Y:S02]  /*0060*/  LDCU.64 UR4, c[0x0][0x358] ;  /* 0x00006b00ff0477ac */ /* 0x000e640008000a00 */
[----:B01----:R-:W-:-:S07]  /*0070*/  IMAD.WIDE.U32 R2, R11, 0x4, R2 ;  /* 0x000000040b027825 */ /* 0x003fce00078e0002 */
.L_x_2:
[----:B------:R-:W-:Y:S01]  /*0080*/  SHF.R.U32.HI R10, RZ, 0x1, R0 ;  /* 0x00000001ff0a7819 */ /* 0x000fe20000011600 */
[----:B------:R-:W-:Y:S03]  /*0090*/  BSSY.RECONVERGENT B0, `(.L_x_0) ;  /* 0x000000f000007945 */ /* 0x000fe60003800200 */
[----:B------:R-:W-:-:S13]  /*00a0*/  ISETP.GE.U32.AND P0, PT, R11, R10, PT ;  /* 0x0000000a0b00720c */ /* 0x000fda0003f06070 */
[----:B-1----:R-:W-:Y:S05]  /*00b0*/  @P0 BRA `(.L_x_1) ;  /* 0x0000000000300947 */ /* 0x002fea0003800000 */
[----:B------:R-:W-:Y:S01]  /*00c0*/  IMAD.WIDE.U32 R4, R10, 0x4, R2 ;  /* 0x000000040a047825 */ /* 0x000fe200078e0002 */
[----:B------:R-:W2:Y:S05]  /*00d0*/  LDG.E R9, desc[UR4][R2.64] ;  /* 0x0000000402097981 */ /* 0x000eaa000c1e1900 */
[----:B------:R-:W2:Y:S01]  /*00e0*/  LDG.E R4, desc[UR4][R4.64] ;  /* 0x0000000404047981 */ /* 0x000ea2000c1e1900 */
[----:B------:R-:W0:Y:S01]  /*00f0*/  LDC.64 R6, c[0x0][0x388] ;  /* 0x0000e200ff067b82 */ /* 0x000e220000000a00 */
[----:B------:R-:W-:Y:S01]  /*0100*/  VOTEU.ANY UR6, UPT, PT ;  /* 0x0000000000067886 */ /* 0x000fe200038e0100 */
[----:B------:R-:W1:Y:S01]  /*0110*/  S2R R8, SR_LANEID ;  /* 0x0000000000087919 */ /* 0x000e620000000000 */
[----:B------:R-:W-:-:S02]  /*0120*/  UFLO.U32 UR7, UR6 ;  /* 0x00000006000772bd */ /* 0x000fc400080e0000 */
[----:B------:R-:W0:Y:S04]  /*0130*/  POPC R13, UR6 ;  /* 0x00000006000d7d09 */ /* 0x000e280008000000 */
[----:B-1----:R-:W-:Y:S01]  /*0140*/  ISETP.EQ.U32.AND P0, PT, R8, UR7, PT ;  /* 0x0000000708007c0c */ /* 0x002fe2000bf02070 */
[----:B--2---:R-:W-:-:S05]  /*0150*/  FADD R9, R4, R9 ;  /* 0x0000000904097221 */ /* 0x004fca0000000000 */
[----:B------:R1:W-:Y:S07]  /*0160*/  STG.E desc[UR4][R2.64], R9 ;  /* 0x0000000902007986 */ /* 0x0003ee000c101904 */
[----:B0-----:R1:W-:Y:S02]  /*0170*/  @P0 REDG.E.ADD.STRONG.GPU desc[UR4][R6.64], R13 ;  /* 0x0000000d0600098e */ /* 0x0013e4000c12e104 */
.L_x_1:
[----:B------:R-:W-:Y:S05]  /*0180*/  BSYNC.RECONVERGENT B0 ;  /* 0x0000000000007941 */ /* 0x000fea0003800200 */
.L_x_0:
[----:B------:R-:W-:Y:S01]  /*0190*/  BAR.SYNC.DEFER_BLOCKING 0x0 ;  /* 0x0000000000007b1d */ /* 0x000fe20000010000 */
[----:B------:R-:W-:Y:S01]  /*01a0*/  ISETP.GT.U32.AND P0, PT, R0, 0x3, PT ;  /* 0x000000030000780c */ /* 0x000fe20003f04070 */
[----:B------:R-:W-:-:S12]  /*01b0*/  IMAD.MOV.U32 R0, RZ, RZ, R10 ;  /* 0x000000ffff007224 */ /* 0x000fd800078e000a */
[----:B------:R-:W-:Y:S05]  /*01c0*/  @P0 BRA `(.L_x_2) ;  /* 0xfffffffc00ac0947 */ /* 0x000fea000383ffff */
[----:B------:R-:W-:Y:S05]  /*01d0*/  EXIT ;  /* 0x000000000000794d */ /* 0x000fea0003800000 */
.L_x_3:
[----:B------:R-:W-:-:S00]  /*01e0*/  BRA `(.L_x_3) ;  /* 0xfffffffc00fc7947 */ /* 0x000fc0000383ffff */
[----:B------:R-:W-:-:S00]  /*01f0*/  NOP ;  /* 0x0000000000007918 */ /* 0x000fc00000000000 */
        /* <DEDUP_REMOVED lines=8> */
.L_x_8:


//--------------------- .text._Z14crossAddKernelPfPi --------------------------
	.section	.text._Z14crossAddKernelPfPi,"ax",@progbits
	.align	128
        .global         _Z14crossAddKernelPfPi
        .type           _Z14crossAddKernelPfPi,@function
        .size           _Z14crossAddKernelPfPi,(.L_x_9 - _Z14crossAddKernelPfPi)
        .other          _Z14crossAddKernelPfPi,@"STO_CUDA_ENTRY STV_DEFAULT"
_Z14crossAddKernelPfPi:
.text._Z14crossAddKernelPfPi:
[----:B------:R-:W-:Y:S08]  /*0000*/  LDC R1, c[0x0][0x37c] ;  /* 0x0000df00ff017b82 */ /* 0x000ff00000000800 */
[----:B------:R-:W0:Y:S02]  /*0010*/  LDC R8, c[0x0][0x360] ;  /* 0x0000d800ff087b82 */ /* 0x000e240000000800 */
[----:B0-----:R-:W-:-:S13]  /*0020*/  ISETP.GE.U32.AND P0, PT, R8, 0x2, PT ;  /* 0x000000020800780c */ /* 0x001fda0003f06070 */
[----:B------:R-:W-:Y:S05]  /*0030*/  @!P0 EXIT ;  /* 0x000000000000894d */ /* 0x000fea0003800000 */
[----:B------:R-:W0:Y:S01]  /*0040*/  S2R R11, SR_TID.X ;  /* 0x00000000000b7919 */ /* 0x000e220000002100 */
[----:B------:R-:W0:Y:S01]  /*0050*/  LDC.64 R2, c[0x0][0x380] ;  /* 0x0000e000ff027b82 */ /* 0x000e220000000a00 */
[----:B------:R-:W-:Y:S01]  /*0060*/  IMAD.MOV.U32 R5, RZ, RZ, 0x1 ;  /* 0x00000001ff057424 */ /* 0x000fe200078e00ff */
[----:B------:R-:W1:Y:S02]  /*0070*/  LDCU.64 UR4, c[0x0][0x358] ;  /* 0x00006b00ff0477ac */ /* 0x000e640008000a00 */
[----:B01----:R-:W-:-:S07]  /*0080*/  IMAD.WIDE.U32 R2, R11, 0x4, R2 ;  /* 0x000000040b027825 */ /* 0x003fce00078e0002 */
.L_x_6:
[----:B------:R-:W-:Y:S01]  /*0090*/  IMAD.SHL.U32 R15, R5, 0x2, RZ ;  /* 0x00000002050f7824 */ /* 0x000fe200078e00ff */
[----:B------:R-:W-:Y:S04]  /*00a0*/  BSSY.RECONVERGENT B0, `(.L_x_4) ;  /* 0x0000010000007945 */ /* 0x000fe80003800200 */
[----:B------:R-:W-:-:S04]  /*00b0*/  IADD3 R0, PT, PT, R15, -0x1, RZ ;  /* 0xffffffff0f007810 */ /* 0x000fc80007ffe0ff */
[----:B------:R-:W-:-:S13]  /*00c0*/  LOP3.LUT P0, RZ, R0, R11, RZ, 0xc0, !PT ;  /* 0x0000000b00ff7212 */ /* 0x000fda000780c0ff */
[----:B-1----:R-:W-:Y:S05]  /*00d0*/  @P0 BRA `(.L_x_5) ;  /* 0x0000000000300947 */ /* 0x002fea0003800000 */
[----:B------:R-:W-:Y:S01]  /*00e0*/  IMAD.WIDE R4, R5, 0x4, R2 ;  /* 0x0000000405047825 */ /* 0x000fe200078e0202 */
        /* <DEDUP_REMOVED lines=11> */
.L_x_5:
[----:B------:R-:W-:Y:S05]  /*01a0*/  BSYNC.RECONVERGENT B0 ;  /* 0x0000000000007941 */ /* 0x000fea0003800200 */
.L_x_4:
[----:B------:R-:W-:Y:S01]  /*01b0*/  BAR.SYNC.DEFER_BLOCKING 0x0 ;  /* 0x0000000000007b1d */ /* 0x000fe20000010000 */
[----:B------:R-:W-:Y:S02]  /*01c0*/  ISETP.GE.U32.AND P0, PT, R15, R8, PT ;  /* 0x000000080f00720c */ /* 0x000fe40003f06070 */
[----:B------:R-:W-:-:S11]  /*01d0*/  MOV R5, R15 ;  /* 0x0000000f00057202 */ /* 0x000fd60000000f00 */
[----:B------:R-:W-:Y:S05]  /*01e0*/  @!P0 BRA `(.L_x_6) ;  /* 0xfffffffc00a88947 */ /* 0x000fea000383ffff */
[----:B------:R-:W-:Y:S05]  /*01f0*/  EXIT ;  /* 0x000000000000794d */ /* 0x000fea0003800000 */
.L_x_7:
        /* <DEDUP_REMOVED lines=16> */
.L_x_9:


//--------------------- .nv.shared.reserved.0     --------------------------
	.section	.nv.shared.reserved.0,"aw",@nobits
	.weak		__nv_reservedSMEM_offset_0_alias
	.size		__nv_reservedSMEM_offset_0_alias, 0, 64
	.other		__nv_reservedSMEM_offset_0_alias,@"STO_CUDA_RESERVED_SHARED STV_DEFAULT"
__nv_reservedSMEM_offset_0_alias:
	.zero		0
	.zero		64


//--------------------- .nv.constant0._Z14interAddKernelPfPi --------------------------
	.section	.nv.constant0._Z14interAddKernelPfPi,"a",@progbits
	.sectionflags	@""
	.align	4
.nv.constant0._Z14interAddKernelPfPi:
	.zero		912


//--------------------- .nv.constant0._Z14crossAddKernelPfPi --------------------------
	.section	.nv.constant0._Z14crossAddKernelPfPi,"a",@progbits
	.sectionflags	@""
	.align	4
.nv.constant0._Z14crossAddKernelPfPi:
	.zero		912


//--------------------- SYMBOLS --------------------------

	.type		.nv.reservedSmem.offset0,@object
	.size		.nv.reservedSmem.offset0,0x4
